//
// Generated by NVIDIA NVVM Compiler
//
// Compiler Build ID: CL-36424714
// Cuda compilation tools, release 13.0, V13.0.88
// Based on NVVM 20.0.0
//

.version 9.0
.target sm_100
.address_size 64

	// .globl	_Z16printThreadIndexPiii
.extern .func  (.param .b32 func_retval0) vprintf
(
	.param .b64 vprintf_param_0,
	.param .b64 vprintf_param_1
)
;
.global .align 1 .b8 $str[81] = {84, 104, 114, 101, 97, 100, 95, 105, 100, 32, 40, 37, 100, 44, 37, 100, 41, 32, 66, 108, 111, 99, 107, 95, 105, 100, 32, 40, 37, 100, 44, 37, 100, 41, 32, 67, 111, 111, 114, 100, 105, 110, 97, 116, 101, 32, 40, 37, 100, 44, 37, 100, 41, 32, 103, 108, 111, 98, 97, 108, 32, 105, 110, 100, 101, 120, 32, 37, 50, 100, 32, 105, 118, 97, 108, 32, 37, 50, 100, 10};

.visible .entry _Z16printThreadIndexPiii(
	.param .u64 .ptr .align 1 _Z16printThreadIndexPiii_param_0,
	.param .u32 _Z16printThreadIndexPiii_param_1,
	.param .u32 _Z16printThreadIndexPiii_param_2
)
{
	.local .align 16 .b8 	__local_depot0[32];
	.reg .b64 	%SP;
	.reg .b64 	%SPL;
	.reg .b32 	%r<14>;
	.reg .b64 	%rd<9>;

	mov.u64 	%SPL, __local_depot0;
	cvta.local.u64 	%SP, %SPL;
	ld.param.u64 	%rd1, [_Z16printThreadIndexPiii_param_0];
	ld.param.u32 	%r1, [_Z16printThreadIndexPiii_param_1];
	cvta.to.global.u64 	%rd2, %rd1;
	add.u64 	%rd3, %SP, 0;
	add.u64 	%rd4, %SPL, 0;
	mov.u32 	%r2, %tid.x;
	mov.u32 	%r3, %ctaid.x;
	mov.u32 	%r4, %ntid.x;
	mad.lo.s32 	%r5, %r3, %r4, %r2;
	mov.u32 	%r6, %tid.y;
	mov.u32 	%r7, %ctaid.y;
	mov.u32 	%r8, %ntid.y;
	mad.lo.s32 	%r9, %r7, %r8, %r6;
	mad.lo.s32 	%r10, %r1, %r9, %r5;
	mul.wide.u32 	%rd5, %r10, 4;
	add.s64 	%rd6, %rd2, %rd5;
	ld.global.u32 	%r11, [%rd6];
	st.local.v4.u32 	[%rd4], {%r2, %r6, %r3, %r7};
	st.local.v4.u32 	[%rd4+16], {%r5, %r9, %r10, %r11};
	mov.u64 	%rd7, $str;
	cvta.global.u64 	%rd8, %rd7;
	{ // callseq 0, 0
	.param .b64 param0;
	st.param.b64 	[param0], %rd8;
	.param .b64 param1;
	st.param.b64 	[param1], %rd3;
	.param .b32 retval0;
	call.uni (retval0), 
	vprintf, 
	(
	param0, 
	param1
	);
	ld.param.b32 	%r12, [retval0];
	} // callseq 0
	ret;

}


// ===== COMPILED SASS (sm_100) =====

	.target	sm_100

	.elftype	@"ET_EXEC"


//--------------------- .note.nv.tkinfo           --------------------------
	.section	.note.nv.tkinfo,"",@"SHT_NOTE"
	.sectionflags	@"SHF_NOTE_NV_TKINFO"
	.tkinfo
        /*0018*/ 	.word	0x00000002
        /*0030*/ 	.string	""
        /*0030*/ 	.string	"ptxas"
        /*0030*/ 	.string	"Cuda compilation tools, release 13.0, V13.0.88"
        /*0030*/ 	.string	"Build cuda_13.0.r13.0/compiler.36424714_0"
        /*0030*/ 	.string	"-arch sm_100 -m 64 "



//--------------------- .note.nv.cuinfo           --------------------------
	.section	.note.nv.cuinfo,"",@"SHT_NOTE"
	.sectionflags	@"SHF_NOTE_NV_CUINFO"
        /*0018*/ 	.short	0x0002
        /*001a*/ 	.short	0x0064
        /*001c*/ 	.short	0x0082
	.zero		2


//--------------------- .nv.info                  --------------------------
	.section	.nv.info,"",@"SHT_CUDA_INFO"
	.align	4


	//----- nvinfo : EIATTR_REGCOUNT
	.align		4
        /*0000*/ 	.byte	0x04, 0x2f
        /*0002*/ 	.short	(.L_2 - .L_1)
	.align		4
.L_1:
        /*0004*/ 	.word	index@(_Z16printThreadIndexPiii)
        /*0008*/ 	.word	0x00000018


	//----- nvinfo : EIATTR_FRAME_SIZE
	.align		4
.L_2:
        /*000c*/ 	.byte	0x04, 0x11
        /*000e*/ 	.short	(.L_4 - .L_3)
	.align		4
.L_3:
        /*0010*/ 	.word	index@(_Z16printThreadIndexPiii)
        /*0014*/ 	.word	0x00000020


	//----- nvinfo : EIATTR_MIN_STACK_SIZE
	.align		4
.L_4:
        /*0018*/ 	.byte	0x04, 0x12
        /*001a*/ 	.short	(.L_6 - .L_5)
	.align		4
.L_5:
        /*001c*/ 	.word	index@(_Z16printThreadIndexPiii)
        /*0020*/ 	.word	0x00000020
.L_6:


//--------------------- .nv.compat                --------------------------
	.section	.nv.compat,"",@"SHT_CUDA_COMPAT_INFO"
	.align	4
        /*0000*/ 	.byte	0x02, 0x09, 0x00, 0x00, 0x02, 0x02, 0x01, 0x00, 0x02, 0x05, 0x05, 0x00, 0x03, 0x07, 0x01, 0x01
        /*0010*/ 	.byte	0x02, 0x03, 0x00, 0x00, 0x02, 0x06, 0x01, 0x00, 0x04, 0x0b, 0x08, 0x00, 0x09, 0x00, 0x00, 0x00
        /*0020*/ 	.byte	0x00, 0x00, 0x00, 0x00


//--------------------- .nv.info._Z16printThreadIndexPiii --------------------------
	.section	.nv.info._Z16printThreadIndexPiii,"",@"SHT_CUDA_INFO"
	.sectionflags	@""
	.align	4


	//----- nvinfo : EIATTR_CUDA_API_VERSION
	.align		4
        /*0000*/ 	.byte	0x04, 0x37
        /*0002*/ 	.short	(.L_8 - .L_7)
.L_7:
        /*0004*/ 	.word	0x00000082


	//----- nvinfo : EIATTR_KPARAM_INFO
	.align		4
.L_8:
        /*0008*/ 	.byte	0x04, 0x17
        /*000a*/ 	.short	(.L_10 - .L_9)
.L_9:
        /*000c*/ 	.word	0x00000000
        /*0010*/ 	.short	0x0002
        /*0012*/ 	.short	0x000c
        /*0014*/ 	.byte	0x00, 0xf0, 0x11, 0x00


	//----- nvinfo : EIATTR_KPARAM_INFO
	.align		4
.L_10:
        /*0018*/ 	.byte	0x04, 0x17
        /*001a*/ 	.short	(.L_12 - .L_11)
.L_11:
        /*001c*/ 	.word	0x00000000
        /*0020*/ 	.short	0x0001
        /*0022*/ 	.short	0x0008
        /*0024*/ 	.byte	0x00, 0xf0, 0x11, 0x00


	//----- nvinfo : EIATTR_KPARAM_INFO
	.align		4
.L_12:
        /*0028*/ 	.byte	0x04, 0x17
        /*002a*/ 	.short	(.L_14 - .L_13)
.L_13:
        /*002c*/ 	.word	0x00000000
        /*0030*/ 	.short	0x0000
        /*0032*/ 	.short	0x0000
        /*0034*/ 	.byte	0x00, 0xf5, 0x21, 0x00


	//----- nvinfo : EIATTR_SPARSE_MMA_MASK
	.align		4
.L_14:
        /*0038*/ 	.byte	0x03, 0x50
        /*003a*/ 	.short	0x0000


	//----- nvinfo : EIATTR_MAXREG_COUNT
	.align		4
        /*003c*/ 	.byte	0x03, 0x1b
        /*003e*/ 	.short	0x00ff


	//----- nvinfo : EIATTR_EXTERNS
	.align		4
        /*0040*/ 	.byte	0x04, 0x0f
        /*0042*/ 	.short	(.L_16 - .L_15)


	//   ....[0]....
	.align		4
.L_15:
        /*0044*/ 	.word	index@(vprintf)


	//----- nvinfo : EIATTR_MERCURY_ISA_VERSION
	.align		4
.L_16:
        /*0048*/ 	.byte	0x03, 0x5f
        /*004a*/ 	.short	0x0101


	//----- nvinfo : EIATTR_VRC_CTA_INIT_COUNT
	.align		4
        /*004c*/ 	.byte	0x02, 0x4a
	.zero		1
	.zero		1


	//----- nvinfo : EIATTR_SYSCALL_OFFSETS
	.align		4
        /*0050*/ 	.byte	0x04, 0x46
        /*0052*/ 	.short	(.L_18 - .L_17)


	//   ....[0]....
.L_17:
        /*0054*/ 	.word	0x000001c0


	//----- nvinfo : EIATTR_EXIT_INSTR_OFFSETS
	.align		4
.L_18:
        /*0058*/ 	.byte	0x04, 0x1c
        /*005a*/ 	.short	(.L_20 - .L_19)


	//   ....[0]....
.L_19:
        /*005c*/ 	.word	0x000001d0


	//----- nvinfo : EIATTR_CBANK_PARAM_SIZE
	.align		4
.L_20:
        /*0060*/ 	.byte	0x03, 0x19
        /*0062*/ 	.short	0x0010


	//----- nvinfo : EIATTR_PARAM_CBANK
	.align		4
        /*0064*/ 	.byte	0x04, 0x0a
        /*0066*/ 	.short	(.L_22 - .L_21)
	.align		4
.L_21:
        /*0068*/ 	.word	index@(.nv.constant0._Z16printThreadIndexPiii)
        /*006c*/ 	.short	0x0380
        /*006e*/ 	.short	0x0010


	//----- nvinfo : EIATTR_SW_WAR
	.align		4
.L_22:
        /*0070*/ 	.byte	0x04, 0x36
        /*0072*/ 	.short	(.L_24 - .L_23)
.L_23:
        /*0074*/ 	.word	0x00000008
.L_24:


//--------------------- .nv.callgraph             --------------------------
	.section	.nv.callgraph,"",@"SHT_CUDA_CALLGRAPH"
	.align	4
	.sectionentsize	8
	.align		4
        /*0000*/ 	.word	0x00000000
	.align		4
        /*0004*/ 	.word	0xffffffff
	.align		4
        /*0008*/ 	.word	index@(_Z16printThreadIndexPiii)
	.align		4
        /*000c*/ 	.word	index@(vprintf)
	.align		4
        /*0010*/ 	.word	0x00000000
	.align		4
        /*0014*/ 	.word	0xfffffffe
	.align		4
        /*0018*/ 	.word	0x00000000
	.align		4
        /*001c*/ 	.word	0xfffffffd
	.align		4
        /*0020*/ 	.word	0x00000000
	.align		4
        /*0024*/ 	.word	0xfffffffc


//--------------------- .nv.constant4             --------------------------
	.section	.nv.constant4,"a",@progbits
	.align	8
	.align		8
.nv.constant4:
        /*0000*/ 	.dword	vprintf
	.align		8
        /*0008*/ 	.dword	$str


//--------------------- .text._Z16printThreadIndexPiii --------------------------
	.section	.text._Z16printThreadIndexPiii,"ax",@progbits
	.align	128
        .global         _Z16printThreadIndexPiii
        .type           _Z16printThreadIndexPiii,@function
        .size           _Z16printThreadIndexPiii,(.L_x_2 - _Z16printThreadIndexPiii)
        .other          _Z16printThreadIndexPiii,@"STO_CUDA_ENTRY STV_DEFAULT"
_Z16printThreadIndexPiii:
.text._Z16printThreadIndexPiii:
[----:B------:R-:W0:Y:S01]  /*0000*/  LDC R1, c[0x0][0x37c] ;  /* 0x0000df00ff017b82 */ /* 0x000e220000000800 */
[----:B------:R-:W1:Y:S01]  /*0010*/  S2R R16, SR_TID.X ;  /* 0x0000000000107919 */ /* 0x000e620000002100 */
[----:B------:R-:W2:Y:S06]  /*0020*/  LDCU UR6, c[0x0][0x2fc] ;  /* 0x00005f80ff0677ac */ /* 0x000eac0008000800 */
[----:B------:R-:W3:Y:S01]  /*0030*/  LDC.64 R2, c[0x0][0x380] ;  /* 0x0000e000ff027b82 */ /* 0x000ee20000000a00 */
[----:B0-----:R-:W-:Y:S01]  /*0040*/  IADD3 R1, PT, PT, R1, -0x20, RZ ;  /* 0xffffffe001017810 */ /* 0x001fe20007ffe0ff */
[----:B------:R-:W1:Y:S01]  /*0050*/  S2R R18, SR_CTAID.X ;  /* 0x0000000000127919 */ /* 0x000e620000002500 */
[----:B------:R-:W1:Y:S01]  /*0060*/  LDCU UR7, c[0x0][0x360] ;  /* 0x00006c00ff0777ac */ /* 0x000e620008000800 */
[----:B------:R-:W0:Y:S01]  /*0070*/  S2R R17, SR_TID.Y ;  /* 0x0000000000117919 */ /* 0x000e220000002200 */
[----:B------:R-:W0:Y:S01]  /*0080*/  LDCU UR8, c[0x0][0x364] ;  /* 0x00006c80ff0877ac */ /* 0x000e220008000800 */
[----:B------:R-:W0:Y:S01]  /*0090*/  S2R R19, SR_CTAID.Y ;  /* 0x0000000000137919 */ /* 0x000e220000002600 */
[----:B------:R-:W4:Y:S01]  /*00a0*/  LDCU UR9, c[0x0][0x388] ;  /* 0x00007100ff0977ac */ /* 0x000f220008000800 */
[----:B------:R-:W5:Y:S01]  /*00b0*/  LDCU.64 UR4, c[0x0][0x358] ;  /* 0x00006b00ff0477ac */ /* 0x000f620008000a00 */
[----:B-1----:R-:W-:-:S02]  /*00c0*/  IMAD R8, R18, UR7, R16 ;  /* 0x0000000712087c24 */ /* 0x002fc4000f8e0210 */
[----:B0-----:R-:W-:-:S04]  /*00d0*/  IMAD R9, R19, UR8, R17 ;  /* 0x0000000813097c24 */ /* 0x001fc8000f8e0211 */
[----:B----4-:R-:W-:Y:S01]  /*00e0*/  IMAD R10, R9, UR9, R8 ;  /* 0x00000009090a7c24 */ /* 0x010fe2000f8e0208 */
[----:B------:R-:W-:Y:S01]  /*00f0*/  MOV R0, 0x0 ;  /* 0x0000000000007802 */ /* 0x000fe20000000f00 */
[----:B------:R0:W-:Y:S01]  /*0100*/  STL.128 [R1], R16 ;  /* 0x0000001001007387 */ /* 0x0001e20000100c00 */
[----:B------:R-:W1:Y:S01]  /*0110*/  LDCU.64 UR8, c[0x4][0x8] ;  /* 0x01000100ff0877ac */ /* 0x000e620008000a00 */
[----:B---3--:R-:W-:-:S05]  /*0120*/  IMAD.WIDE.U32 R2, R10, 0x4, R2 ;  /* 0x000000040a027825 */ /* 0x008fca00078e0002 */
[----:B-----5:R-:W3:Y:S01]  /*0130*/  LDG.E R11, desc[UR4][R2.64] ;  /* 0x00000004020b7981 */ /* 0x020ee2000c1e1900 */
[----:B------:R-:W4:Y:S01]  /*0140*/  LDCU UR4, c[0x0][0x2f8] ;  /* 0x00005f00ff0477ac */ /* 0x000f220008000800 */
[----:B------:R0:W0:Y:S01]  /*0150*/  LDC.64 R12, c[0x4][R0] ;  /* 0x01000000000c7b82 */ /* 0x0000220000000a00 */
[----:B-1----:R-:W-:Y:S02]  /*0160*/  MOV R4, UR8 ;  /* 0x0000000800047c02 */ /* 0x002fe40008000f00 */
[----:B------:R-:W-:Y:S02]  /*0170*/  MOV R5, UR9 ;  /* 0x0000000900057c02 */ /* 0x000fe40008000f00 */
[----:B----4-:R-:W-:-:S04]  /*0180*/  IADD3 R6, P0, PT, R1, UR4, RZ ;  /* 0x0000000401067c10 */ /* 0x010fc8000ff1e0ff */
[----:B--2---:R-:W-:Y:S01]  /*0190*/  IADD3.X R7, PT, PT, RZ, UR6, RZ, P0, !PT ;  /* 0x00000006ff077c10 */ /* 0x004fe200087fe4ff */
[----:B0--3--:R1:W-:Y:S08]  /*01a0*/  STL.128 [R1+0x10], R8 ;  /* 0x0000100801007387 */ /* 0x0093f00000100c00 */
[----:B------:R-:W-:-:S07]  /*01b0*/  LEPC R20, `(.L_x_0) ;  /* 0x000000001014794e */ /* 0x000fce0000000000 */
[----:B-1----:R-:W-:Y:S05]  /*01c0*/  CALL.ABS.NOINC R12 ;  /* 0x000000000c007343 */ /* 0x002fea0003c00000 */
.L_x_0:
[----:B------:R-:W-:Y:S05]  /*01d0*/  EXIT ;  /* 0x000000000000794d */ /* 0x000fea0003800000 */
.L_x_1:
[----:B------:R-:W-:-:S00]  /*01e0*/  BRA `(.L_x_1) ;  /* 0xfffffffc00fc7947 */ /* 0x000fc0000383ffff */
[----:B------:R-:W-:-:S00]  /*01f0*/  NOP ;  /* 0x0000000000007918 */ /* 0x000fc00000000000 */
        /* <DEDUP_REMOVED lines=8> */
.L_x_2:


//--------------------- .nv.global.init           --------------------------
	.section	.nv.global.init,"aw",@progbits
.nv.global.init:
	.type		$str,@object
	.size		$str,(.L_0 - $str)
$str:
        /*0000*/ 	.byte	0x54, 0x68, 0x72, 0x65, 0x61, 0x64, 0x5f, 0x69, 0x64, 0x20, 0x28, 0x25, 0x64, 0x2c, 0x25, 0x64
        /*0010*/ 	.byte	0x29, 0x20, 0x42, 0x6c, 0x6f, 0x63, 0x6b, 0x5f, 0x69, 0x64, 0x20, 0x28, 0x25, 0x64, 0x2c, 0x25
        /*0020*/ 	.byte	0x64, 0x29, 0x20, 0x43, 0x6f, 0x6f, 0x72, 0x64, 0x69, 0x6e, 0x61, 0x74, 0x65, 0x20, 0x28, 0x25
        /*0030*/ 	.byte	0x64, 0x2c, 0x25, 0x64, 0x29, 0x20, 0x67, 0x6c, 0x6f, 0x62, 0x61, 0x6c, 0x20, 0x69, 0x6e, 0x64
        /*0040*/ 	.byte	0x65, 0x78, 0x20, 0x25, 0x32, 0x64, 0x20, 0x69, 0x76, 0x61, 0x6c, 0x20, 0x25, 0x32, 0x64, 0x0a
        /*0050*/ 	.byte	0x00
.L_0:


//--------------------- .nv.shared.reserved.0     --------------------------
	.section	.nv.shared.reserved.0,"aw",@nobits
	.weak		__nv_reservedSMEM_offset_0_alias
	.size		__nv_reservedSMEM_offset_0_alias, 0, 64
	.other		__nv_reservedSMEM_offset_0_alias,@"STO_CUDA_RESERVED_SHARED STV_DEFAULT"
__nv_reservedSMEM_offset_0_alias:
	.zero		0
	.zero		64


//--------------------- .nv.constant0._Z16printThreadIndexPiii --------------------------
	.section	.nv.constant0._Z16printThreadIndexPiii,"a",@progbits
	.sectionflags	@""
	.align	4
.nv.constant0._Z16printThreadIndexPiii:
	.zero		912


//--------------------- SYMBOLS --------------------------

	.type		.nv.reservedSmem.offset0,@object
	.size		.nv.reservedSmem.offset0,0x4
	.type		vprintf,@function
